//
// Generated by NVIDIA NVVM Compiler
//
// Compiler Build ID: CL-36424714
// Cuda compilation tools, release 13.0, V13.0.88
// Based on NVVM 20.0.0
//

.version 9.0
.target sm_100
.address_size 64

	// .globl	cosKernel
.func  (.param .align 16 .b8 func_retval0[16]) __internal_trig_reduction_slowpathd
(
	.param .b64 __internal_trig_reduction_slowpathd_param_0
)
;
.global .align 8 .b8 __cudart_i2opi_d[144] = {8, 93, 141, 31, 177, 95, 251, 107, 234, 146, 82, 138, 247, 57, 7, 61, 123, 241, 229, 235, 199, 186, 39, 117, 45, 234, 95, 158, 102, 63, 70, 79, 183, 9, 203, 39, 207, 126, 54, 109, 31, 109, 10, 90, 139, 17, 47, 239, 15, 152, 5, 222, 255, 151, 248, 31, 59, 40, 249, 189, 139, 95, 132, 156, 244, 57, 83, 131, 57, 214, 145, 57, 65, 126, 95, 180, 38, 112, 156, 233, 132, 68, 187, 46, 245, 53, 130, 232, 62, 167, 41, 177, 28, 235, 29, 254, 28, 146, 209, 9, 234, 46, 73, 6, 224, 210, 77, 66, 58, 110, 36, 183, 97, 197, 187, 222, 171, 99, 81, 254, 65, 144, 67, 60, 153, 149, 98, 219, 192, 221, 52, 245, 209, 87, 39, 252, 41, 21, 68, 78, 110, 131, 249, 162};
.global .align 16 .b8 __cudart_sin_cos_coeffs[128] = {70, 210, 176, 44, 241, 229, 90, 190, 146, 227, 172, 105, 227, 29, 199, 62, 161, 98, 219, 25, 160, 1, 42, 191, 24, 8, 17, 17, 17, 17, 129, 63, 84, 85, 85, 85, 85, 85, 197, 191, 0, 0, 0, 0, 0, 0, 0, 0, 0, 0, 0, 0, 0, 0, 0, 0, 100, 129, 253, 32, 131, 255, 168, 189, 40, 133, 239, 193, 167, 238, 33, 62, 217, 230, 6, 142, 79, 126, 146, 190, 233, 188, 221, 25, 160, 1, 250, 62, 71, 93, 193, 22, 108, 193, 86, 191, 81, 85, 85, 85, 85, 85, 165, 63, 0, 0, 0, 0, 0, 0, 224, 191, 0, 0, 0, 0, 0, 0, 240, 63};

.visible .entry cosKernel(
	.param .u64 .ptr .align 1 cosKernel_param_0,
	.param .u32 cosKernel_param_1,
	.param .u64 .ptr .align 1 cosKernel_param_2,
	.param .u32 cosKernel_param_3,
	.param .u32 cosKernel_param_4
)
{
	.reg .pred 	%p<6>;
	.reg .b32 	%r<22>;
	.reg .b64 	%rd<13>;
	.reg .b64 	%fd<36>;

	ld.param.u64 	%rd1, [cosKernel_param_0];
	ld.param.u32 	%r7, [cosKernel_param_1];
	ld.param.u64 	%rd2, [cosKernel_param_2];
	ld.param.u32 	%r8, [cosKernel_param_3];
	ld.param.u32 	%r9, [cosKernel_param_4];
	mov.u32 	%r10, %ctaid.x;
	mov.u32 	%r11, %ntid.x;
	mov.u32 	%r12, %tid.x;
	mad.lo.s32 	%r1, %r10, %r11, %r12;
	setp.ge.s32 	%p1, %r1, %r9;
	@%p1 bra 	$L__BB0_7;
	cvta.to.global.u64 	%rd3, %rd1;
	mul.lo.s32 	%r13, %r7, %r1;
	mul.wide.s32 	%rd4, %r13, 8;
	add.s64 	%rd5, %rd3, %rd4;
	ld.global.f64 	%fd1, [%rd5];
	abs.f64 	%fd2, %fd1;
	setp.neu.f64 	%p2, %fd2, 0d7FF0000000000000;
	@%p2 bra 	$L__BB0_3;
	mov.f64 	%fd13, 0d0000000000000000;
	mul.rn.f64 	%fd35, %fd1, %fd13;
	mov.b32 	%r21, 1;
	bra.uni 	$L__BB0_6;
$L__BB0_3:
	mul.f64 	%fd8, %fd1, 0d3FE45F306DC9C883;
	cvt.rni.s32.f64 	%r20, %fd8;
	cvt.rn.f64.s32 	%fd9, %r20;
	fma.rn.f64 	%fd10, %fd9, 0dBFF921FB54442D18, %fd1;
	fma.rn.f64 	%fd11, %fd9, 0dBC91A62633145C00, %fd10;
	fma.rn.f64 	%fd35, %fd9, 0dB97B839A252049C0, %fd11;
	setp.ltu.f64 	%p3, %fd2, 0d41E0000000000000;
	@%p3 bra 	$L__BB0_5;
	{ // callseq 0, 0
	.param .b64 param0;
	st.param.f64 	[param0], %fd1;
	.param .align 16 .b8 retval0[16];
	call.uni (retval0), 
	__internal_trig_reduction_slowpathd, 
	(
	param0
	);
	ld.param.f64 	%fd35, [retval0];
	ld.param.b32 	%r20, [retval0+8];
	} // callseq 0
$L__BB0_5:
	add.s32 	%r21, %r20, 1;
$L__BB0_6:
	shl.b32 	%r16, %r21, 6;
	cvt.u64.u32 	%rd6, %r16;
	and.b64  	%rd7, %rd6, 64;
	mov.u64 	%rd8, __cudart_sin_cos_coeffs;
	add.s64 	%rd9, %rd8, %rd7;
	mul.rn.f64 	%fd14, %fd35, %fd35;
	and.b32  	%r17, %r21, 1;
	setp.eq.b32 	%p4, %r17, 1;
	selp.f64 	%fd15, 0dBDA8FF8320FD8164, 0d3DE5DB65F9785EBA, %p4;
	ld.global.nc.v2.f64 	{%fd16, %fd17}, [%rd9];
	fma.rn.f64 	%fd18, %fd15, %fd14, %fd16;
	fma.rn.f64 	%fd19, %fd18, %fd14, %fd17;
	ld.global.nc.v2.f64 	{%fd20, %fd21}, [%rd9+16];
	fma.rn.f64 	%fd22, %fd19, %fd14, %fd20;
	fma.rn.f64 	%fd23, %fd22, %fd14, %fd21;
	ld.global.nc.v2.f64 	{%fd24, %fd25}, [%rd9+32];
	fma.rn.f64 	%fd26, %fd23, %fd14, %fd24;
	fma.rn.f64 	%fd27, %fd26, %fd14, %fd25;
	fma.rn.f64 	%fd28, %fd27, %fd35, %fd35;
	fma.rn.f64 	%fd29, %fd27, %fd14, 0d3FF0000000000000;
	selp.f64 	%fd30, %fd29, %fd28, %p4;
	and.b32  	%r18, %r21, 2;
	setp.eq.s32 	%p5, %r18, 0;
	mov.f64 	%fd31, 0d0000000000000000;
	sub.f64 	%fd32, %fd31, %fd30;
	selp.f64 	%fd33, %fd30, %fd32, %p5;
	mul.lo.s32 	%r19, %r8, %r1;
	cvta.to.global.u64 	%rd10, %rd2;
	mul.wide.s32 	%rd11, %r19, 8;
	add.s64 	%rd12, %rd10, %rd11;
	st.global.f64 	[%rd12], %fd33;
$L__BB0_7:
	ret;

}
.func  (.param .align 16 .b8 func_retval0[16]) __internal_trig_reduction_slowpathd(
	.param .b64 __internal_trig_reduction_slowpathd_param_0
)
{
	.local .align 8 .b8 	__local_depot1[40];
	.reg .b64 	%SP;
	.reg .b64 	%SPL;
	.reg .pred 	%p<10>;
	.reg .b32 	%r<47>;
	.reg .b64 	%rd<74>;
	.reg .b64 	%fd<5>;

	mov.u64 	%SPL, __local_depot1;
	ld.param.f64 	%fd4, [__internal_trig_reduction_slowpathd_param_0];
	add.u64 	%rd1, %SPL, 0;
	{
	.reg .b32 %temp; 
	mov.b64 	{%temp, %r1}, %fd4;
	}
	shr.u32 	%r2, %r1, 20;
	and.b32  	%r3, %r2, 2047;
	setp.eq.s32 	%p1, %r3, 2047;
	mov.b32 	%r46, 0;
	@%p1 bra 	$L__BB1_9;
	add.s32 	%r20, %r3, -1024;
	mov.b64 	%rd20, %fd4;
	shl.b64 	%rd2, %rd20, 11;
	shr.u32 	%r4, %r20, 6;
	sub.s32 	%r45, 15, %r4;
	sub.s32 	%r21, 19, %r4;
	setp.lt.u32 	%p2, %r20, 128;
	selp.b32 	%r6, 18, %r21, %p2;
	setp.ge.s32 	%p3, %r45, %r6;
	mov.b64 	%rd70, 0;
	@%p3 bra 	$L__BB1_4;
	add.s32 	%r23, %r6, %r4;
	neg.s32 	%r43, %r23;
	or.b64  	%rd3, %rd2, -9223372036854775808;
	mov.b64 	%rd70, 0;
	mov.b32 	%r42, 0;
	mov.u64 	%rd25, __cudart_i2opi_d;
	mov.u32 	%r44, %r45;
$L__BB1_3:
	.pragma "nounroll";
	mul.wide.s32 	%rd22, %r42, 8;
	add.s64 	%rd23, %rd1, %rd22;
	mul.wide.s32 	%rd24, %r44, 8;
	add.s64 	%rd26, %rd25, %rd24;
	ld.global.nc.u64 	%rd27, [%rd26];
	{
	.reg .u32 %r0, %r1, %r2, %r3, %alo, %ahi, %blo, %bhi, %clo, %chi;
	mov.b64 	{%alo,%ahi}, %rd27;
	mov.b64 	{%blo,%bhi}, %rd3;
	mov.b64 	{%clo,%chi}, %rd70;
	mad.lo.cc.u32 	%r0, %alo, %blo, %clo;
	madc.hi.cc.u32 	%r1, %alo, %blo, %chi;
	madc.hi.u32 	%r2, %alo, %bhi, 0;
	mad.lo.cc.u32 	%r1, %alo, %bhi, %r1;
	madc.hi.cc.u32 	%r2, %ahi, %blo, %r2;
	madc.hi.u32 	%r3, %ahi, %bhi, 0;
	mad.lo.cc.u32 	%r1, %ahi, %blo, %r1;
	madc.lo.cc.u32 	%r2, %ahi, %bhi, %r2;
	addc.u32 	%r3, %r3, 0;
	mov.b64 	%rd28, {%r0,%r1};
	mov.b64 	%rd70, {%r2,%r3};
	}
	st.local.u64 	[%rd23], %rd28;
	add.s32 	%r44, %r44, 1;
	add.s32 	%r43, %r43, 1;
	add.s32 	%r42, %r42, 1;
	setp.ne.s32 	%p4, %r43, -15;
	mov.u32 	%r45, %r6;
	@%p4 bra 	$L__BB1_3;
$L__BB1_4:
	cvt.s64.s32 	%rd29, %r45;
	cvt.u64.u32 	%rd30, %r4;
	add.s64 	%rd31, %rd30, %rd29;
	shl.b64 	%rd32, %rd31, 3;
	add.s64 	%rd33, %rd1, %rd32;
	st.local.u64 	[%rd33+-120], %rd70;
	and.b32  	%r15, %r2, 63;
	ld.local.u64 	%rd72, [%rd1+16];
	ld.local.u64 	%rd71, [%rd1+24];
	setp.eq.s32 	%p5, %r15, 0;
	@%p5 bra 	$L__BB1_6;
	shl.b64 	%rd34, %rd71, %r15;
	shr.u64 	%rd35, %rd72, 1;
	xor.b32  	%r24, %r15, 63;
	shr.u64 	%rd36, %rd35, %r24;
	or.b64  	%rd71, %rd34, %rd36;
	ld.local.u64 	%rd37, [%rd1+8];
	shl.b64 	%rd38, %rd72, %r15;
	shr.u64 	%rd39, %rd37, 1;
	shr.u64 	%rd40, %rd39, %r24;
	or.b64  	%rd72, %rd38, %rd40;
$L__BB1_6:
	and.b32  	%r25, %r1, -2147483648;
	shr.u64 	%rd41, %rd71, 62;
	cvt.u32.u64 	%r26, %rd41;
	mov.b64 	{%r27, %r28}, %rd71;
	mov.b64 	{%r29, %r30}, %rd72;
	shf.l.wrap.b32 	%r31, %r30, %r27, 2;
	shf.l.wrap.b32 	%r32, %r27, %r28, 2;
	mov.b64 	%rd42, {%r31, %r32};
	shl.b64 	%rd43, %rd72, 2;
	shr.u64 	%rd44, %rd42, 63;
	cvt.u32.u64 	%r33, %rd44;
	add.s32 	%r34, %r33, %r26;
	setp.eq.s32 	%p6, %r25, 0;
	neg.s32 	%r35, %r34;
	selp.b32 	%r46, %r34, %r35, %p6;
	setp.gt.s64 	%p7, %rd42, -1;
	mov.b64 	%rd45, 0;
	{
	.reg .u32 %r0, %r1, %r2, %r3, %a0, %a1, %a2, %a3, %b0, %b1, %b2, %b3;
	mov.b64 	{%a0,%a1}, %rd45;
	mov.b64 	{%a2,%a3}, %rd45;
	mov.b64 	{%b0,%b1}, %rd43;
	mov.b64 	{%b2,%b3}, %rd42;
	sub.cc.u32 	%r0, %a0, %b0;
	subc.cc.u32 	%r1, %a1, %b1;
	subc.cc.u32 	%r2, %a2, %b2;
	subc.u32 	%r3, %a3, %b3;
	mov.b64 	%rd46, {%r0,%r1};
	mov.b64 	%rd47, {%r2,%r3};
	}
	xor.b32  	%r36, %r25, -2147483648;
	selp.b64 	%rd73, %rd42, %rd47, %p7;
	selp.b64 	%rd14, %rd43, %rd46, %p7;
	selp.b32 	%r17, %r25, %r36, %p7;
	clz.b64 	%r37, %rd73;
	cvt.u64.u32 	%rd15, %r37;
	setp.eq.s32 	%p8, %r37, 0;
	@%p8 bra 	$L__BB1_8;
	cvt.u32.u64 	%r38, %rd15;
	and.b32  	%r39, %r38, 63;
	shl.b64 	%rd48, %rd73, %r39;
	shr.u64 	%rd49, %rd14, 1;
	not.b32 	%r40, %r38;
	and.b32  	%r41, %r40, 63;
	shr.u64 	%rd50, %rd49, %r41;
	or.b64  	%rd73, %rd48, %rd50;
$L__BB1_8:
	mov.b64 	%rd51, -3958705157555305931;
	{
	.reg .u32 %r0, %r1, %r2, %r3, %alo, %ahi, %blo, %bhi;
	mov.b64 	{%alo,%ahi}, %rd73;
	mov.b64 	{%blo,%bhi}, %rd51;
	mul.lo.u32 	%r0, %alo, %blo;
	mul.hi.u32 	%r1, %alo, %blo;
	mad.lo.cc.u32 	%r1, %alo, %bhi, %r1;
	madc.hi.u32 	%r2, %alo, %bhi, 0;
	mad.lo.cc.u32 	%r1, %ahi, %blo, %r1;
	madc.hi.cc.u32 	%r2, %ahi, %blo, %r2;
	madc.hi.u32 	%r3, %ahi, %bhi, 0;
	mad.lo.cc.u32 	%r2, %ahi, %bhi, %r2;
	addc.u32 	%r3, %r3, 0;
	mov.b64 	%rd52, {%r0,%r1};
	mov.b64 	%rd53, {%r2,%r3};
	}
	setp.gt.s64 	%p9, %rd53, 0;
	{
	.reg .u32 %r0, %r1, %r2, %r3, %a0, %a1, %a2, %a3, %b0, %b1, %b2, %b3;
	mov.b64 	{%a0,%a1}, %rd52;
	mov.b64 	{%a2,%a3}, %rd53;
	mov.b64 	{%b0,%b1}, %rd52;
	mov.b64 	{%b2,%b3}, %rd53;
	add.cc.u32 	%r0, %a0, %b0;
	addc.cc.u32 	%r1, %a1, %b1;
	addc.cc.u32 	%r2, %a2, %b2;
	addc.u32 	%r3, %a3, %b3;
	mov.b64 	%rd54, {%r0,%r1};
	mov.b64 	%rd55, {%r2,%r3};
	}
	selp.b64 	%rd56, %rd55, %rd53, %p9;
	selp.s64 	%rd57, -1, 0, %p9;
	sub.s64 	%rd58, %rd57, %rd15;
	cvt.u64.u32 	%rd59, %r17;
	shl.b64 	%rd60, %rd59, 32;
	add.s64 	%rd61, %rd56, 1;
	shr.u64 	%rd62, %rd61, 10;
	add.s64 	%rd63, %rd62, 1;
	shr.u64 	%rd64, %rd63, 1;
	shl.b64 	%rd65, %rd58, 52;
	add.s64 	%rd66, %rd65, %rd64;
	add.s64 	%rd67, %rd66, 4602678819172646912;
	or.b64  	%rd68, %rd67, %rd60;
	mov.b64 	%fd4, %rd68;
$L__BB1_9:
	st.param.f64 	[func_retval0], %fd4;
	st.param.b32 	[func_retval0+8], %r46;
	ret;

}


// ===== COMPILED SASS (sm_100) =====

	.target	sm_100

	.elftype	@"ET_EXEC"


//--------------------- .note.nv.tkinfo           --------------------------
	.section	.note.nv.tkinfo,"",@"SHT_NOTE"
	.sectionflags	@"SHF_NOTE_NV_TKINFO"
	.tkinfo
        /*0018*/ 	.word	0x00000002
        /*0030*/ 	.string	""
        /*0030*/ 	.string	"ptxas"
        /*0030*/ 	.string	"Cuda compilation tools, release 13.0, V13.0.88"
        /*0030*/ 	.string	"Build cuda_13.0.r13.0/compiler.36424714_0"
        /*0030*/ 	.string	"-arch sm_100 -m 64 "



//--------------------- .note.nv.cuinfo           --------------------------
	.section	.note.nv.cuinfo,"",@"SHT_NOTE"
	.sectionflags	@"SHF_NOTE_NV_CUINFO"
        /*0018*/ 	.short	0x0002
        /*001a*/ 	.short	0x0064
        /*001c*/ 	.short	0x0082
	.zero		2


//--------------------- .nv.info                  --------------------------
	.section	.nv.info,"",@"SHT_CUDA_INFO"
	.align	4


	//----- nvinfo : EIATTR_REGCOUNT
	.align		4
        /*0000*/ 	.byte	0x04, 0x2f
        /*0002*/ 	.short	(.L_3 - .L_2)
	.align		4
.L_2:
        /*0004*/ 	.word	index@(cosKernel)
        /*0008*/ 	.word	0x0000001c


	//----- nvinfo : EIATTR_FRAME_SIZE
	.align		4
.L_3:
        /*000c*/ 	.byte	0x04, 0x11
        /*000e*/ 	.short	(.L_5 - .L_4)
	.align		4
.L_4:
        /*0010*/ 	.word	index@($cosKernel$__internal_trig_reduction_slowpathd)
        /*0014*/ 	.word	0x00000028


	//----- nvinfo : EIATTR_FRAME_SIZE
	.align		4
.L_5:
        /*0018*/ 	.byte	0x04, 0x11
        /*001a*/ 	.short	(.L_7 - .L_6)
	.align		4
.L_6:
        /*001c*/ 	.word	index@(cosKernel)
        /*0020*/ 	.word	0x00000028


	//----- nvinfo : EIATTR_MIN_STACK_SIZE
	.align		4
.L_7:
        /*0024*/ 	.byte	0x04, 0x12
        /*0026*/ 	.short	(.L_9 - .L_8)
	.align		4
.L_8:
        /*0028*/ 	.word	index@(cosKernel)
        /*002c*/ 	.word	0x00000028
.L_9:


//--------------------- .nv.compat                --------------------------
	.section	.nv.compat,"",@"SHT_CUDA_COMPAT_INFO"
	.align	4
        /*0000*/ 	.byte	0x02, 0x09, 0x00, 0x00, 0x02, 0x02, 0x01, 0x00, 0x02, 0x05, 0x05, 0x00, 0x03, 0x07, 0x01, 0x01
        /*0010*/ 	.byte	0x02, 0x03, 0x00, 0x00, 0x02, 0x06, 0x01, 0x00, 0x04, 0x0b, 0x08, 0x00, 0x01, 0x00, 0x00, 0x00
        /*0020*/ 	.byte	0x00, 0x00, 0x00, 0x00


//--------------------- .nv.info.cosKernel        --------------------------
	.section	.nv.info.cosKernel,"",@"SHT_CUDA_INFO"
	.sectionflags	@""
	.align	4


	//----- nvinfo : EIATTR_CUDA_API_VERSION
	.align		4
        /*0000*/ 	.byte	0x04, 0x37
        /*0002*/ 	.short	(.L_11 - .L_10)
.L_10:
        /*0004*/ 	.word	0x00000082


	//----- nvinfo : EIATTR_KPARAM_INFO
	.align		4
.L_11:
        /*0008*/ 	.byte	0x04, 0x17
        /*000a*/ 	.short	(.L_13 - .L_12)
.L_12:
        /*000c*/ 	.word	0x00000000
        /*0010*/ 	.short	0x0004
        /*0012*/ 	.short	0x001c
        /*0014*/ 	.byte	0x00, 0xf0, 0x11, 0x00


	//----- nvinfo : EIATTR_KPARAM_INFO
	.align		4
.L_13:
        /*0018*/ 	.byte	0x04, 0x17
        /*001a*/ 	.short	(.L_15 - .L_14)
.L_14:
        /*001c*/ 	.word	0x00000000
        /*0020*/ 	.short	0x0003
        /*0022*/ 	.short	0x0018
        /*0024*/ 	.byte	0x00, 0xf0, 0x11, 0x00


	//----- nvinfo : EIATTR_KPARAM_INFO
	.align		4
.L_15:
        /*0028*/ 	.byte	0x04, 0x17
        /*002a*/ 	.short	(.L_17 - .L_16)
.L_16:
        /*002c*/ 	.word	0x00000000
        /*0030*/ 	.short	0x0002
        /*0032*/ 	.short	0x0010
        /*0034*/ 	.byte	0x00, 0xf5, 0x21, 0x00


	//----- nvinfo : EIATTR_KPARAM_INFO
	.align		4
.L_17:
        /*0038*/ 	.byte	0x04, 0x17
        /*003a*/ 	.short	(.L_19 - .L_18)
.L_18:
        /*003c*/ 	.word	0x00000000
        /*0040*/ 	.short	0x0001
        /*0042*/ 	.short	0x0008
        /*0044*/ 	.byte	0x00, 0xf0, 0x11, 0x00


	//----- nvinfo : EIATTR_KPARAM_INFO
	.align		4
.L_19:
        /*0048*/ 	.byte	0x04, 0x17
        /*004a*/ 	.short	(.L_21 - .L_20)
.L_20:
        /*004c*/ 	.word	0x00000000
        /*0050*/ 	.short	0x0000
        /*0052*/ 	.short	0x0000
        /*0054*/ 	.byte	0x00, 0xf5, 0x21, 0x00


	//----- nvinfo : EIATTR_SPARSE_MMA_MASK
	.align		4
.L_21:
        /*0058*/ 	.byte	0x03, 0x50
        /*005a*/ 	.short	0x0000


	//----- nvinfo : EIATTR_MAXREG_COUNT
	.align		4
        /*005c*/ 	.byte	0x03, 0x1b
        /*005e*/ 	.short	0x00ff


	//----- nvinfo : EIATTR_MERCURY_ISA_VERSION
	.align		4
        /*0060*/ 	.byte	0x03, 0x5f
        /*0062*/ 	.short	0x0101


	//----- nvinfo : EIATTR_VRC_CTA_INIT_COUNT
	.align		4
        /*0064*/ 	.byte	0x02, 0x4a
	.zero		1
	.zero		1


	//----- nvinfo : EIATTR_EXIT_INSTR_OFFSETS
	.align		4
        /*0068*/ 	.byte	0x04, 0x1c
        /*006a*/ 	.short	(.L_23 - .L_22)


	//   ....[0]....
.L_22:
        /*006c*/ 	.word	0x00000080


	//   ....[1]....
        /*0070*/ 	.word	0x000004c0


	//----- nvinfo : EIATTR_CRS_STACK_SIZE
	.align		4
.L_23:
        /*0074*/ 	.byte	0x04, 0x1e
        /*0076*/ 	.short	(.L_25 - .L_24)
.L_24:
        /*0078*/ 	.word	0x00000000


	//----- nvinfo : EIATTR_CBANK_PARAM_SIZE
	.align		4
.L_25:
        /*007c*/ 	.byte	0x03, 0x19
        /*007e*/ 	.short	0x0020


	//----- nvinfo : EIATTR_PARAM_CBANK
	.align		4
        /*0080*/ 	.byte	0x04, 0x0a
        /*0082*/ 	.short	(.L_27 - .L_26)
	.align		4
.L_26:
        /*0084*/ 	.word	index@(.nv.constant0.cosKernel)
        /*0088*/ 	.short	0x0380
        /*008a*/ 	.short	0x0020


	//----- nvinfo : EIATTR_SW_WAR
	.align		4
.L_27:
        /*008c*/ 	.byte	0x04, 0x36
        /*008e*/ 	.short	(.L_29 - .L_28)
.L_28:
        /*0090*/ 	.word	0x00000008
.L_29:


//--------------------- .nv.callgraph             --------------------------
	.section	.nv.callgraph,"",@"SHT_CUDA_CALLGRAPH"
	.align	4
	.sectionentsize	8
	.align		4
        /*0000*/ 	.word	0x00000000
	.align		4
        /*0004*/ 	.word	0xffffffff
	.align		4
        /*0008*/ 	.word	0x00000000
	.align		4
        /*000c*/ 	.word	0xfffffffe
	.align		4
        /*0010*/ 	.word	0x00000000
	.align		4
        /*0014*/ 	.word	0xfffffffd
	.align		4
        /*0018*/ 	.word	0x00000000
	.align		4
        /*001c*/ 	.word	0xfffffffc


//--------------------- .nv.constant4             --------------------------
	.section	.nv.constant4,"a",@progbits
	.align	8
	.align		8
.nv.constant4:
        /*0000*/ 	.dword	__cudart_i2opi_d
	.align		8
        /*0008*/ 	.dword	__cudart_sin_cos_coeffs


//--------------------- .text.cosKernel           --------------------------
	.section	.text.cosKernel,"ax",@progbits
	.align	128
        .global         cosKernel
        .type           cosKernel,@function
        .size           cosKernel,(.L_x_12 - cosKernel)
        .other          cosKernel,@"STO_CUDA_ENTRY STV_DEFAULT"
cosKernel:
.text.cosKernel:
[----:B------:R-:W0:Y:S01]  /*0000*/  LDC R1, c[0x0][0x37c] ;  /* 0x0000df00ff017b82 */ /* 0x000e220000000800 */
[----:B------:R-:W1:Y:S07]  /*0010*/  S2R R3, SR_TID.X ;  /* 0x0000000000037919 */ /* 0x000e6e0000002100 */
[----:B------:R-:W1:Y:S01]  /*0020*/  S2UR UR4, SR_CTAID.X ;  /* 0x00000000000479c3 */ /* 0x000e620000002500 */
[----:B------:R-:W2:Y:S01]  /*0030*/  LDCU UR5, c[0x0][0x39c] ;  /* 0x00007380ff0577ac */ /* 0x000ea20008000800 */
[----:B0-----:R-:W-:-:S06]  /*0040*/  VIADD R1, R1, 0xffffffd8 ;  /* 0xffffffd801017836 */ /* 0x001fcc0000000000 */
[----:B------:R-:W1:Y:S02]  /*0050*/  LDC R10, c[0x0][0x360] ;  /* 0x0000d800ff0a7b82 */ /* 0x000e640000000800 */
[----:B-1----:R-:W-:-:S05]  /*0060*/  IMAD R10, R10, UR4, R3 ;  /* 0x000000040a0a7c24 */ /* 0x002fca000f8e0203 */
[----:B--2---:R-:W-:-:S13]  /*0070*/  ISETP.GE.AND P0, PT, R10, UR5, PT ;  /* 0x000000050a007c0c */ /* 0x004fda000bf06270 */
[----:B------:R-:W-:Y:S05]  /*0080*/  @P0 EXIT ;  /* 0x000000000000094d */ /* 0x000fea0003800000 */
[----:B------:R-:W0:Y:S01]  /*0090*/  LDC.64 R16, c[0x0][0x380] ;  /* 0x0000e000ff107b82 */ /* 0x000e220000000a00 */
[----:B------:R-:W1:Y:S01]  /*00a0*/  LDCU UR6, c[0x0][0x388] ;  /* 0x00007100ff0677ac */ /* 0x000e620008000800 */
[----:B------:R-:W2:Y:S01]  /*00b0*/  LDCU.64 UR4, c[0x0][0x358] ;  /* 0x00006b00ff0477ac */ /* 0x000ea20008000a00 */
[----:B-1----:R-:W-:-:S04]  /*00c0*/  IMAD R3, R10, UR6, RZ ;  /* 0x000000060a037c24 */ /* 0x002fc8000f8e02ff */
[----:B0-----:R-:W-:-:S06]  /*00d0*/  IMAD.WIDE R16, R3, 0x8, R16 ;  /* 0x0000000803107825 */ /* 0x001fcc00078e0210 */
[----:B--2---:R-:W2:Y:S01]  /*00e0*/  LDG.E.64 R16, desc[UR4][R16.64] ;  /* 0x0000000410107981 */ /* 0x004ea2000c1e1b00 */
[----:B------:R-:W-:Y:S01]  /*00f0*/  BSSY.RECONVERGENT B1, `(.L_x_0) ;  /* 0x000001a000017945 */ /* 0x000fe20003800200 */
[----:B--2---:R-:W-:-:S14]  /*0100*/  DSETP.NEU.AND P0, PT, |R16|, +INF , PT ;  /* 0x7ff000001000742a */ /* 0x004fdc0003f0d200 */
[----:B------:R-:W-:Y:S01]  /*0110*/  @!P0 DMUL R2, RZ, R16 ;  /* 0x00000010ff028228 */ /* 0x000fe20000000000 */
[----:B------:R-:W-:Y:S01]  /*0120*/  @!P0 IMAD.MOV.U32 R0, RZ, RZ, 0x1 ;  /* 0x00000001ff008424 */ /* 0x000fe200078e00ff */
[----:B------:R-:W-:Y:S09]  /*0130*/  @!P0 BRA `(.L_x_1) ;  /* 0x0000000000548947 */ /* 0x000ff20003800000 */
[----:B------:R-:W-:Y:S01]  /*0140*/  UMOV UR6, 0x6dc9c883 ;  /* 0x6dc9c88300067882 */ /* 0x000fe20000000000 */
[----:B------:R-:W-:Y:S01]  /*0150*/  UMOV UR7, 0x3fe45f30 ;  /* 0x3fe45f3000077882 */ /* 0x000fe20000000000 */
[C---:B------:R-:W-:Y:S01]  /*0160*/  DSETP.GE.AND P0, PT, |R16|.reuse, 2.14748364800000000000e+09, PT ;  /* 0x41e000001000742a */ /* 0x040fe20003f06200 */
[----:B------:R-:W-:Y:S01]  /*0170*/  BSSY.RECONVERGENT B0, `(.L_x_2) ;  /* 0x0000010000007945 */ /* 0x000fe20003800200 */
[----:B------:R-:W-:Y:S01]  /*0180*/  DMUL R4, R16, UR6 ;  /* 0x0000000610047c28 */ /* 0x000fe20008000000 */
[----:B------:R-:W-:Y:S01]  /*0190*/  UMOV UR6, 0x54442d18 ;  /* 0x54442d1800067882 */ /* 0x000fe20000000000 */
[----:B------:R-:W-:-:S04]  /*01a0*/  UMOV UR7, 0x3ff921fb ;  /* 0x3ff921fb00077882 */ /* 0x000fc80000000000 */
[----:B------:R-:W0:Y:S08]  /*01b0*/  F2I.F64 R0, R4 ;  /* 0x0000000400007311 */ /* 0x000e300000301100 */
[----:B0-----:R-:W0:Y:S02]  /*01c0*/  I2F.F64 R2, R0 ;  /* 0x0000000000027312 */ /* 0x001e240000201c00 */
[----:B0-----:R-:W-:Y:S01]  /*01d0*/  DFMA R6, R2, -UR6, R16 ;  /* 0x8000000602067c2b */ /* 0x001fe20008000010 */
[----:B------:R-:W-:Y:S01]  /*01e0*/  UMOV UR6, 0x33145c00 ;  /* 0x33145c0000067882 */ /* 0x000fe20000000000 */
[----:B------:R-:W-:-:S06]  /*01f0*/  UMOV UR7, 0x3c91a626 ;  /* 0x3c91a62600077882 */ /* 0x000fcc0000000000 */
[----:B------:R-:W-:Y:S01]  /*0200*/  DFMA R6, R2, -UR6, R6 ;  /* 0x8000000602067c2b */ /* 0x000fe20008000006 */
[----:B------:R-:W-:Y:S01]  /*0210*/  UMOV UR6, 0x252049c0 ;  /* 0x252049c000067882 */ /* 0x000fe20000000000 */
[----:B------:R-:W-:-:S06]  /*0220*/  UMOV UR7, 0x397b839a ;  /* 0x397b839a00077882 */ /* 0x000fcc0000000000 */
[----:B------:R-:W-:Y:S01]  /*0230*/  DFMA R2, R2, -UR6, R6 ;  /* 0x8000000602027c2b */ /* 0x000fe20008000006 */
[----:B------:R-:W-:Y:S10]  /*0240*/  @!P0 BRA `(.L_x_3) ;  /* 0x0000000000088947 */ /* 0x000ff40003800000 */
[----:B------:R-:W-:-:S07]  /*0250*/  MOV R12, 0x270 ;  /* 0x00000270000c7802 */ /* 0x000fce0000000f00 */
[----:B------:R-:W-:Y:S05]  /*0260*/  CALL.REL.NOINC `($cosKernel$__internal_trig_reduction_slowpathd) ;  /* 0x0000000000987944 */ /* 0x000fea0003c00000 */
.L_x_3:
[----:B------:R-:W-:Y:S05]  /*0270*/  BSYNC.RECONVERGENT B0 ;  /* 0x0000000000007941 */ /* 0x000fea0003800200 */
.L_x_2:
[----:B------:R-:W-:-:S07]  /*0280*/  VIADD R0, R0, 0x1 ;  /* 0x0000000100007836 */ /* 0x000fce0000000000 */
.L_x_1:
[----:B------:R-:W-:Y:S05]  /*0290*/  BSYNC.RECONVERGENT B1 ;  /* 0x0000000000017941 */ /* 0x000fea0003800200 */
.L_x_0:
[----:B------:R-:W0:Y:S01]  /*02a0*/  LDCU.64 UR6, c[0x4][0x8] ;  /* 0x01000100ff0677ac */ /* 0x000e220008000a00 */
[----:B------:R-:W-:-:S05]  /*02b0*/  IMAD.SHL.U32 R4, R0, 0x40, RZ ;  /* 0x0000004000047824 */ /* 0x000fca00078e00ff */
[----:B------:R-:W-:-:S04]  /*02c0*/  LOP3.LUT R4, R4, 0x40, RZ, 0xc0, !PT ;  /* 0x0000004004047812 */ /* 0x000fc800078ec0ff */
[----:B0-----:R-:W-:Y:S02]  /*02d0*/  IADD3 R20, P0, PT, R4, UR6, RZ ;  /* 0x0000000604147c10 */ /* 0x001fe4000ff1e0ff */
[----:B------:R-:W-:Y:S01]  /*02e0*/  LOP3.LUT R8, R0, 0x1, RZ, 0xc0, !PT ;  /* 0x0000000100087812 */ /* 0x000fe200078ec0ff */
[----:B------:R-:W-:Y:S01]  /*02f0*/  IMAD.MOV.U32 R22, RZ, RZ, 0x20fd8164 ;  /* 0x20fd8164ff167424 */ /* 0x000fe200078e00ff */
[----:B------:R-:W0:Y:S01]  /*0300*/  LDCU UR6, c[0x0][0x398] ;  /* 0x00007300ff0677ac */ /* 0x000e220008000800 */
[----:B------:R-:W-:-:S05]  /*0310*/  IMAD.X R21, RZ, RZ, UR7, P0 ;  /* 0x00000007ff157e24 */ /* 0x000fca00080e06ff */
[----:B------:R-:W2:Y:S04]  /*0320*/  LDG.E.128.CONSTANT R16, desc[UR4][R20.64] ;  /* 0x0000000414107981 */ /* 0x000ea8000c1e9d00 */
[----:B------:R-:W3:Y:S04]  /*0330*/  LDG.E.128.CONSTANT R12, desc[UR4][R20.64+0x10] ;  /* 0x00001004140c7981 */ /* 0x000ee8000c1e9d00 */
[----:B------:R-:W4:Y:S01]  /*0340*/  LDG.E.128.CONSTANT R4, desc[UR4][R20.64+0x20] ;  /* 0x0000200414047981 */ /* 0x000f22000c1e9d00 */
[----:B------:R-:W-:Y:S01]  /*0350*/  IMAD.MOV.U32 R11, RZ, RZ, 0x3da8ff83 ;  /* 0x3da8ff83ff0b7424 */ /* 0x000fe200078e00ff */
[----:B------:R-:W-:Y:S01]  /*0360*/  ISETP.NE.U32.AND P0, PT, R8, 0x1, PT ;  /* 0x000000010800780c */ /* 0x000fe20003f05070 */
[----:B------:R-:W-:-:S03]  /*0370*/  DMUL R8, R2, R2 ;  /* 0x0000000202087228 */ /* 0x000fc60000000000 */
[----:B------:R-:W-:Y:S02]  /*0380*/  FSEL R22, R22, -8.06006814911005101289e+34, !P0 ;  /* 0xf9785eba16167808 */ /* 0x000fe40004000000 */
[----:B------:R-:W-:-:S06]  /*0390*/  FSEL R23, -R11, 0.11223486810922622681, !P0 ;  /* 0x3de5db650b177808 */ /* 0x000fcc0004000100 */
[----:B--2---:R-:W-:-:S08]  /*03a0*/  DFMA R16, R8, R22, R16 ;  /* 0x000000160810722b */ /* 0x004fd00000000010 */
[----:B------:R-:W-:-:S08]  /*03b0*/  DFMA R16, R8, R16, R18 ;  /* 0x000000100810722b */ /* 0x000fd00000000012 */
[----:B---3--:R-:W-:-:S08]  /*03c0*/  DFMA R12, R8, R16, R12 ;  /* 0x00000010080c722b */ /* 0x008fd0000000000c */
[----:B------:R-:W-:-:S08]  /*03d0*/  DFMA R12, R8, R12, R14 ;  /* 0x0000000c080c722b */ /* 0x000fd0000000000e */
[----:B----4-:R-:W-:-:S08]  /*03e0*/  DFMA R4, R8, R12, R4 ;  /* 0x0000000c0804722b */ /* 0x010fd00000000004 */
[----:B------:R-:W-:Y:S01]  /*03f0*/  DFMA R4, R8, R4, R6 ;  /* 0x000000040804722b */ /* 0x000fe20000000006 */
[----:B------:R-:W1:Y:S07]  /*0400*/  LDC.64 R6, c[0x0][0x390] ;  /* 0x0000e400ff067b82 */ /* 0x000e6e0000000a00 */
[----:B------:R-:W-:Y:S02]  /*0410*/  DFMA R2, R4, R2, R2 ;  /* 0x000000020402722b */ /* 0x000fe40000000002 */
[----:B------:R-:W-:Y:S01]  /*0420*/  DFMA R4, R8, R4, 1 ;  /* 0x3ff000000804742b */ /* 0x000fe20000000004 */
[----:B0-----:R-:W-:-:S09]  /*0430*/  IMAD R9, R10, UR6, RZ ;  /* 0x000000060a097c24 */ /* 0x001fd2000f8e02ff */
[----:B------:R-:W-:Y:S02]  /*0440*/  FSEL R4, R4, R2, !P0 ;  /* 0x0000000204047208 */ /* 0x000fe40004000000 */
[----:B------:R-:W-:Y:S02]  /*0450*/  FSEL R5, R5, R3, !P0 ;  /* 0x0000000305057208 */ /* 0x000fe40004000000 */
[----:B------:R-:W-:-:S04]  /*0460*/  LOP3.LUT P0, RZ, R0, 0x2, RZ, 0xc0, !PT ;  /* 0x0000000200ff7812 */ /* 0x000fc8000780c0ff */
[----:B------:R-:W-:-:S10]  /*0470*/  DADD R2, RZ, -R4 ;  /* 0x00000000ff027229 */ /* 0x000fd40000000804 */
[----:B------:R-:W-:Y:S02]  /*0480*/  FSEL R4, R4, R2, !P0 ;  /* 0x0000000204047208 */ /* 0x000fe40004000000 */
[----:B------:R-:W-:Y:S01]  /*0490*/  FSEL R5, R5, R3, !P0 ;  /* 0x0000000305057208 */ /* 0x000fe20004000000 */
[----:B-1----:R-:W-:-:S05]  /*04a0*/  IMAD.WIDE R2, R9, 0x8, R6 ;  /* 0x0000000809027825 */ /* 0x002fca00078e0206 */
[----:B------:R-:W-:Y:S01]  /*04b0*/  STG.E.64 desc[UR4][R2.64], R4 ;  /* 0x0000000402007986 */ /* 0x000fe2000c101b04 */
[----:B------:R-:W-:Y:S05]  /*04c0*/  EXIT ;  /* 0x000000000000794d */ /* 0x000fea0003800000 */
        .type           $cosKernel$__internal_trig_reduction_slowpathd,@function
        .size           $cosKernel$__internal_trig_reduction_slowpathd,(.L_x_12 - $cosKernel$__internal_trig_reduction_slowpathd)
$cosKernel$__internal_trig_reduction_slowpathd:
[--C-:B------:R-:W-:Y:S01]  /*04d0*/  SHF.R.U32.HI R6, RZ, 0x14, R17.reuse ;  /* 0x00000014ff067819 */ /* 0x100fe20000011611 */
[----:B------:R-:W-:Y:S02]  /*04e0*/  IMAD.MOV.U32 R11, RZ, RZ, R16 ;  /* 0x000000ffff0b7224 */ /* 0x000fe400078e0010 */
[----:B------:R-:W-:Y:S01]  /*04f0*/  IMAD.MOV.U32 R14, RZ, RZ, R17 ;  /* 0x000000ffff0e7224 */ /* 0x000fe200078e0011 */
[----:B------:R-:W-:Y:S01]  /*0500*/  LOP3.LUT R0, R6, 0x7ff, RZ, 0xc0, !PT ;  /* 0x000007ff06007812 */ /* 0x000fe200078ec0ff */
[----:B------:R-:W-:-:S03]  /*0510*/  IMAD.MOV.U32 R4, RZ, RZ, RZ ;  /* 0x000000ffff047224 */ /* 0x000fc600078e00ff */
[----:B------:R-:W-:-:S13]  /*0520*/  ISETP.NE.AND P0, PT, R0, 0x7ff, PT ;  /* 0x000007ff0000780c */ /* 0x000fda0003f05270 */
[----:B------:R-:W-:Y:S05]  /*0530*/  @!P0 BRA `(.L_x_4) ;  /* 0x0000000800488947 */ /* 0x000fea0003800000 */
[----:B------:R-:W-:Y:S01]  /*0540*/  VIADD R0, R0, 0xfffffc00 ;  /* 0xfffffc0000007836 */ /* 0x000fe20000000000 */
[----:B------:R-:W-:Y:S01]  /*0550*/  BSSY.RECONVERGENT B2, `(.L_x_5) ;  /* 0x000002f000027945 */ /* 0x000fe20003800200 */
[----:B------:R-:W-:-:S03]  /*0560*/  CS2R R18, SRZ ;  /* 0x0000000000127805 */ /* 0x000fc6000001ff00 */
[----:B------:R-:W-:Y:S02]  /*0570*/  SHF.R.U32.HI R7, RZ, 0x6, R0 ;  /* 0x00000006ff077819 */ /* 0x000fe40000011600 */
[----:B------:R-:W-:Y:S02]  /*0580*/  ISETP.GE.U32.AND P0, PT, R0, 0x80, PT ;  /* 0x000000800000780c */ /* 0x000fe40003f06070 */
[C---:B------:R-:W-:Y:S02]  /*0590*/  IADD3 R0, PT, PT, -R7.reuse, 0x13, RZ ;  /* 0x0000001307007810 */ /* 0x040fe40007ffe1ff */
[----:B------:R-:W-:Y:S02]  /*05a0*/  IADD3 R21, PT, PT, -R7, 0xf, RZ ;  /* 0x0000000f07157810 */ /* 0x000fe40007ffe1ff */
[----:B------:R-:W-:-:S04]  /*05b0*/  SEL R0, R0, 0x12, P0 ;  /* 0x0000001200007807 */ /* 0x000fc80000000000 */
[----:B------:R-:W-:-:S13]  /*05c0*/  ISETP.GE.AND P0, PT, R21, R0, PT ;  /* 0x000000001500720c */ /* 0x000fda0003f06270 */
[----:B------:R-:W-:Y:S05]  /*05d0*/  @P0 BRA `(.L_x_6) ;  /* 0x0000000000980947 */ /* 0x000fea0003800000 */
[----:B------:R-:W0:Y:S01]  /*05e0*/  LDC.64 R8, c[0x0][0x358] ;  /* 0x0000d600ff087b82 */ /* 0x000e220000000a00 */
[C---:B------:R-:W-:Y:S01]  /*05f0*/  SHF.L.U64.HI R13, R11.reuse, 0xb, R14 ;  /* 0x0000000b0b0d7819 */ /* 0x040fe2000001020e */
[----:B------:R-:W-:Y:S01]  /*0600*/  BSSY.RECONVERGENT B3, `(.L_x_7) ;  /* 0x0000022000037945 */ /* 0x000fe20003800200 */
[----:B------:R-:W-:Y:S01]  /*0610*/  IMAD.SHL.U32 R11, R11, 0x800, RZ ;  /* 0x000008000b0b7824 */ /* 0x000fe200078e00ff */
[----:B------:R-:W-:Y:S01]  /*0620*/  IADD3 R15, PT, PT, RZ, -R7, -R0 ;  /* 0x80000007ff0f7210 */ /* 0x000fe20007ffe800 */
[----:B------:R-:W-:Y:S01]  /*0630*/  IMAD.MOV.U32 R14, RZ, RZ, RZ ;  /* 0x000000ffff0e7224 */ /* 0x000fe200078e00ff */
[----:B------:R-:W-:Y:S02]  /*0640*/  CS2R R18, SRZ ;  /* 0x0000000000127805 */ /* 0x000fe4000001ff00 */
[----:B------:R-:W-:Y:S01]  /*0650*/  LOP3.LUT R13, R13, 0x80000000, RZ, 0xfc, !PT ;  /* 0x800000000d0d7812 */ /* 0x000fe200078efcff */
[----:B------:R-:W1:Y:S06]  /*0660*/  LDC.64 R2, c[0x4][RZ] ;  /* 0x01000000ff027b82 */ /* 0x000e6c0000000a00 */
.L_x_8:
[----:B0-----:R-:W-:Y:S01]  /*0670*/  R2UR UR6, R8 ;  /* 0x00000000080672ca */ /* 0x001fe200000e0000 */
[----:B-1----:R-:W-:Y:S01]  /*0680*/  IMAD.WIDE R4, R21, 0x8, R2 ;  /* 0x0000000815047825 */ /* 0x002fe200078e0202 */
[----:B------:R-:W-:-:S13]  /*0690*/  R2UR UR7, R9 ;  /* 0x00000000090772ca */ /* 0x000fda00000e0000 */
[----:B------:R-:W2:Y:S01]  /*06a0*/  LDG.E.64.CONSTANT R4, desc[UR6][R4.64] ;  /* 0x0000000604047981 */ /* 0x000ea2000c1e9b00 */
[----:B------:R-:W-:Y:S02]  /*06b0*/  VIADD R15, R15, 0x1 ;  /* 0x000000010f0f7836 */ /* 0x000fe40000000000 */
[----:B------:R-:W-:Y:S02]  /*06c0*/  VIADD R21, R21, 0x1 ;  /* 0x0000000115157836 */ /* 0x000fe40000000000 */
[----:B--2---:R-:W-:-:S04]  /*06d0*/  IMAD.WIDE.U32 R18, P2, R4, R11, R18 ;  /* 0x0000000b04127225 */ /* 0x004fc80007840012 */
[----:B------:R-:W-:Y:S02]  /*06e0*/  IMAD R23, R4, R13, RZ ;  /* 0x0000000d04177224 */ /* 0x000fe400078e02ff */
[CC--:B------:R-:W-:Y:S02]  /*06f0*/  IMAD R16, R5.reuse, R11.reuse, RZ ;  /* 0x0000000b05107224 */ /* 0x0c0fe400078e02ff */
[----:B------:R-:W-:Y:S01]  /*0700*/  IMAD.HI.U32 R25, R5, R11, RZ ;  /* 0x0000000b05197227 */ /* 0x000fe200078e00ff */
[----:B------:R-:W-:-:S03]  /*0710*/  IADD3 R19, P0, PT, R23, R19, RZ ;  /* 0x0000001317137210 */ /* 0x000fc60007f1e0ff */
[----:B------:R-:W-:Y:S01]  /*0720*/  IMAD R23, R14, 0x8, R1 ;  /* 0x000000080e177824 */ /* 0x000fe200078e0201 */
[----:B------:R-:W-:Y:S01]  /*0730*/  IADD3 R19, P1, PT, R16, R19, RZ ;  /* 0x0000001310137210 */ /* 0x000fe20007f3e0ff */
[----:B------:R-:W-:-:S04]  /*0740*/  IMAD.HI.U32 R16, R4, R13, RZ ;  /* 0x0000000d04107227 */ /* 0x000fc800078e00ff */
[----:B------:R-:W-:Y:S01]  /*0750*/  IMAD.X R4, RZ, RZ, R16, P2 ;  /* 0x000000ffff047224 */ /* 0x000fe200010e0610 */
[----:B------:R0:W-:Y:S01]  /*0760*/  STL.64 [R23], R18 ;  /* 0x0000001217007387 */ /* 0x0001e20000100a00 */
[----:B------:R-:W-:-:S03]  /*0770*/  IMAD.HI.U32 R16, R5, R13, RZ ;  /* 0x0000000d05107227 */ /* 0x000fc600078e00ff */
[----:B------:R-:W-:Y:S01]  /*0780*/  IADD3.X R4, P0, PT, R25, R4, RZ, P0, !PT ;  /* 0x0000000419047210 */ /* 0x000fe2000071e4ff */
[----:B------:R-:W-:Y:S02]  /*0790*/  IMAD R5, R5, R13, RZ ;  /* 0x0000000d05057224 */ /* 0x000fe400078e02ff */
[----:B------:R-:W-:-:S03]  /*07a0*/  VIADD R14, R14, 0x1 ;  /* 0x000000010e0e7836 */ /* 0x000fc60000000000 */
[----:B------:R-:W-:Y:S01]  /*07b0*/  IADD3.X R5, P1, PT, R5, R4, RZ, P1, !PT ;  /* 0x0000000405057210 */ /* 0x000fe20000f3e4ff */
[----:B------:R-:W-:Y:S01]  /*07c0*/  IMAD.X R4, RZ, RZ, R16, P0 ;  /* 0x000000ffff047224 */ /* 0x000fe200000e0610 */
[----:B------:R-:W-:-:S03]  /*07d0*/  ISETP.NE.AND P0, PT, R15, -0xf, PT ;  /* 0xfffffff10f00780c */ /* 0x000fc60003f05270 */
[----:B------:R-:W-:Y:S02]  /*07e0*/  IMAD.X R4, RZ, RZ, R4, P1 ;  /* 0x000000ffff047224 */ /* 0x000fe400008e0604 */
[----:B0-----:R-:W-:Y:S02]  /*07f0*/  IMAD.MOV.U32 R18, RZ, RZ, R5 ;  /* 0x000000ffff127224 */ /* 0x001fe400078e0005 */
[----:B------:R-:W-:-:S06]  /*0800*/  IMAD.MOV.U32 R19, RZ, RZ, R4 ;  /* 0x000000ffff137224 */ /* 0x000fcc00078e0004 */
[----:B------:R-:W-:Y:S05]  /*0810*/  @P0 BRA `(.L_x_8) ;  /* 0xfffffffc00940947 */ /* 0x000fea000383ffff */
[----:B------:R-:W-:Y:S05]  /*0820*/  BSYNC.RECONVERGENT B3 ;  /* 0x0000000000037941 */ /* 0x000fea0003800200 */
.L_x_7:
[----:B------:R-:W-:-:S07]  /*0830*/  IMAD.MOV.U32 R21, RZ, RZ, R0 ;  /* 0x000000ffff157224 */ /* 0x000fce00078e0000 */
.L_x_6:
[----:B------:R-:W-:Y:S05]  /*0840*/  BSYNC.RECONVERGENT B2 ;  /* 0x0000000000027941 */ /* 0x000fea0003800200 */
.L_x_5:
[----:B------:R-:W-:Y:S01]  /*0850*/  LOP3.LUT P0, R23, R6, 0x3f, RZ, 0xc0, !PT ;  /* 0x0000003f06177812 */ /* 0x000fe2000780c0ff */
[----:B------:R-:W-:-:S04]  /*0860*/  IMAD.IADD R0, R7, 0x1, R21 ;  /* 0x0000000107007824 */ /* 0x000fc800078e0215 */
[----:B------:R-:W-:-:S05]  /*0870*/  IMAD.U32 R21, R0, 0x8, R1 ;  /* 0x0000000800157824 */ /* 0x000fca00078e0001 */
[----:B------:R0:W-:Y:S04]  /*0880*/  STL.64 [R21+-0x78], R18 ;  /* 0xffff881215007387 */ /* 0x0001e80000100a00 */
[----:B------:R-:W2:Y:S04]  /*0890*/  @P0 LDL.64 R8, [R1+0x8] ;  /* 0x0000080001080983 */ /* 0x000ea80000100a00 */
[----:B------:R-:W3:Y:S04]  /*08a0*/  LDL.64 R2, [R1+0x10] ;  /* 0x0000100001027983 */ /* 0x000ee80000100a00 */
[----:B------:R-:W4:Y:S01]  /*08b0*/  LDL.64 R4, [R1+0x18] ;  /* 0x0000180001047983 */ /* 0x000f220000100a00 */
[----:B------:R-:W-:Y:S01]  /*08c0*/  @P0 LOP3.LUT R0, R6, 0x3f, RZ, 0xc, !PT ;  /* 0x0000003f06000812 */ /* 0x000fe200078e0cff */
[----:B------:R-:W-:Y:S01]  /*08d0*/  BSSY.RECONVERGENT B2, `(.L_x_9) ;  /* 0x0000034000027945 */ /* 0x000fe20003800200 */
[----:B--2---:R-:W-:-:S02]  /*08e0*/  @P0 SHF.R.U64 R7, R8, 0x1, R9 ;  /* 0x0000000108070819 */ /* 0x004fc40000001209 */
[----:B------:R-:W-:Y:S02]  /*08f0*/  @P0 SHF.R.U32.HI R9, RZ, 0x1, R9 ;  /* 0x00000001ff090819 */ /* 0x000fe40000011609 */
[CC--:B---3--:R-:W-:Y:S02]  /*0900*/  @P0 SHF.L.U32 R11, R2.reuse, R23.reuse, RZ ;  /* 0x00000017020b0219 */ /* 0x0c8fe400000006ff */
[----:B------:R-:W-:Y:S02]  /*0910*/  @P0 SHF.R.U64 R6, R7, R0, R9 ;  /* 0x0000000007060219 */ /* 0x000fe40000001209 */
[--C-:B------:R-:W-:Y:S02]  /*0920*/  @P0 SHF.R.U32.HI R15, RZ, 0x1, R3.reuse ;  /* 0x00000001ff0f0819 */ /* 0x100fe40000011603 */
[C-C-:B------:R-:W-:Y:S02]  /*0930*/  @P0 SHF.R.U64 R13, R2.reuse, 0x1, R3.reuse ;  /* 0x00000001020d0819 */ /* 0x140fe40000001203 */
[----:B------:R-:W-:-:S02]  /*0940*/  @P0 SHF.L.U64.HI R8, R2, R23, R3 ;  /* 0x0000001702080219 */ /* 0x000fc40000010203 */
[----:B------:R-:W-:Y:S02]  /*0950*/  @P0 SHF.R.U32.HI R7, RZ, R0, R9 ;  /* 0x00000000ff070219 */ /* 0x000fe40000011609 */
[----:B------:R-:W-:Y:S02]  /*0960*/  @P0 LOP3.LUT R2, R11, R6, RZ, 0xfc, !PT ;  /* 0x000000060b020212 */ /* 0x000fe400078efcff */
[----:B----4-:R-:W-:Y:S02]  /*0970*/  @P0 SHF.L.U32 R9, R4, R23, RZ ;  /* 0x0000001704090219 */ /* 0x010fe400000006ff */
[----:B------:R-:W-:Y:S02]  /*0980*/  @P0 SHF.R.U64 R14, R13, R0, R15 ;  /* 0x000000000d0e0219 */ /* 0x000fe4000000120f */
[----:B------:R-:W-:Y:S01]  /*0990*/  @P0 LOP3.LUT R3, R8, R7, RZ, 0xfc, !PT ;  /* 0x0000000708030212 */ /* 0x000fe200078efcff */
[----:B------:R-:W-:Y:S01]  /*09a0*/  IMAD.SHL.U32 R8, R2, 0x4, RZ ;  /* 0x0000000402087824 */ /* 0x000fe200078e00ff */
[----:B------:R-:W-:-:S02]  /*09b0*/  @P0 SHF.L.U64.HI R23, R4, R23, R5 ;  /* 0x0000001704170219 */ /* 0x000fc40000010205 */
[----:B------:R-:W-:Y:S02]  /*09c0*/  @P0 LOP3.LUT R4, R9, R14, RZ, 0xfc, !PT ;  /* 0x0000000e09040212 */ /* 0x000fe400078efcff */
[----:B------:R-:W-:Y:S02]  /*09d0*/  @P0 SHF.R.U32.HI R0, RZ, R0, R15 ;  /* 0x00000000ff000219 */ /* 0x000fe4000001160f */
[----:B------:R-:W-:Y:S02]  /*09e0*/  SHF.L.U64.HI R9, R2, 0x2, R3 ;  /* 0x0000000202097819 */ /* 0x000fe40000010203 */
[----:B------:R-:W-:Y:S02]  /*09f0*/  @P0 LOP3.LUT R5, R23, R0, RZ, 0xfc, !PT ;  /* 0x0000000017050212 */ /* 0x000fe400078efcff */
[----:B------:R-:W-:Y:S02]  /*0a00*/  SHF.L.W.U32.HI R3, R3, 0x2, R4 ;  /* 0x0000000203037819 */ /* 0x000fe40000010e04 */
[----:B------:R-:W-:-:S02]  /*0a10*/  IADD3 RZ, P0, PT, RZ, -R8, RZ ;  /* 0x80000008ffff7210 */ /* 0x000fc40007f1e0ff */
[----:B------:R-:W-:Y:S02]  /*0a20*/  LOP3.LUT R0, RZ, R9, RZ, 0x33, !PT ;  /* 0x00000009ff007212 */ /* 0x000fe400078e33ff */
[----:B------:R-:W-:Y:S02]  /*0a30*/  SHF.L.W.U32.HI R4, R4, 0x2, R5 ;  /* 0x0000000204047819 */ /* 0x000fe40000010e05 */
[----:B------:R-:W-:Y:S02]  /*0a40*/  LOP3.LUT R2, RZ, R3, RZ, 0x33, !PT ;  /* 0x00000003ff027212 */ /* 0x000fe400078e33ff */
[----:B------:R-:W-:Y:S02]  /*0a50*/  IADD3.X R6, P0, PT, RZ, R0, RZ, P0, !PT ;  /* 0x00000000ff067210 */ /* 0x000fe4000071e4ff */
[----:B------:R-:W-:Y:S02]  /*0a60*/  LOP3.LUT R7, RZ, R4, RZ, 0x33, !PT ;  /* 0x00000004ff077212 */ /* 0x000fe400078e33ff */
[----:B------:R-:W-:-:S02]  /*0a70*/  IADD3.X R0, P1, PT, RZ, R2, RZ, P0, !PT ;  /* 0x00000002ff007210 */ /* 0x000fc4000073e4ff */
[----:B------:R-:W-:-:S03]  /*0a80*/  ISETP.GT.U32.AND P2, PT, R3, -0x1, PT ;  /* 0xffffffff0300780c */ /* 0x000fc60003f44070 */
[----:B------:R-:W-:Y:S01]  /*0a90*/  IMAD.X R7, RZ, RZ, R7, P1 ;  /* 0x000000ffff077224 */ /* 0x000fe200008e0607 */
[----:B------:R-:W-:-:S04]  /*0aa0*/  ISETP.GT.AND.EX P0, PT, R4, -0x1, PT, P2 ;  /* 0xffffffff0400780c */ /* 0x000fc80003f04320 */
[----:B------:R-:W-:Y:S02]  /*0ab0*/  SEL R2, R4, R7, P0 ;  /* 0x0000000704027207 */ /* 0x000fe40000000000 */
[----:B------:R-:W-:Y:S02]  /*0ac0*/  SEL R13, R3, R0, P0 ;  /* 0x00000000030d7207 */ /* 0x000fe40000000000 */
[----:B------:R-:W-:Y:S02]  /*0ad0*/  ISETP.NE.U32.AND P1, PT, R2, RZ, PT ;  /* 0x000000ff0200720c */ /* 0x000fe40003f25070 */
[----:B------:R-:W-:Y:S02]  /*0ae0*/  SEL R9, R9, R6, P0 ;  /* 0x0000000609097207 */ /* 0x000fe40000000000 */
[----:B------:R-:W-:Y:S01]  /*0af0*/  SEL R3, R13, R2, !P1 ;  /* 0x000000020d037207 */ /* 0x000fe20004800000 */
[----:B------:R-:W-:-:S05]  /*0b00*/  @!P0 IMAD.MOV R8, RZ, RZ, -R8 ;  /* 0x000000ffff088224 */ /* 0x000fca00078e0a08 */
[----:B------:R-:W1:Y:S02]  /*0b10*/  FLO.U32 R3, R3 ;  /* 0x0000000300037300 */ /* 0x000e6400000e0000 */
[C---:B-1----:R-:W-:Y:S02]  /*0b20*/  IADD3 R7, PT, PT, -R3.reuse, 0x1f, RZ ;  /* 0x0000001f03077810 */ /* 0x042fe40007ffe1ff */
[----:B------:R-:W-:-:S03]  /*0b30*/  IADD3 R0, PT, PT, -R3, 0x3f, RZ ;  /* 0x0000003f03007810 */ /* 0x000fc60007ffe1ff */
[----:B------:R-:W-:-:S05]  /*0b40*/  @P1 IMAD.MOV R0, RZ, RZ, R7 ;  /* 0x000000ffff001224 */ /* 0x000fca00078e0207 */
[----:B------:R-:W-:-:S13]  /*0b50*/  ISETP.NE.AND P1, PT, R0, RZ, PT ;  /* 0x000000ff0000720c */ /* 0x000fda0003f25270 */
[----:B0-----:R-:W-:Y:S05]  /*0b60*/  @!P1 BRA `(.L_x_10) ;  /* 0x0000000000289947 */ /* 0x001fea0003800000 */
[--C-:B------:R-:W-:Y:S02]  /*0b70*/  SHF.R.U64 R7, R8, 0x1, R9.reuse ;  /* 0x0000000108077819 */ /* 0x100fe40000001209 */
[C---:B------:R-:W-:Y:S02]  /*0b80*/  LOP3.LUT R3, R0.reuse, 0x3f, RZ, 0xc0, !PT ;  /* 0x0000003f00037812 */ /* 0x040fe400078ec0ff */
[----:B------:R-:W-:Y:S02]  /*0b90*/  SHF.R.U32.HI R9, RZ, 0x1, R9 ;  /* 0x00000001ff097819 */ /* 0x000fe40000011609 */
[----:B------:R-:W-:Y:S02]  /*0ba0*/  LOP3.LUT R6, R0, 0x3f, RZ, 0xc, !PT ;  /* 0x0000003f00067812 */ /* 0x000fe400078e0cff */
[CC--:B------:R-:W-:Y:S02]  /*0bb0*/  SHF.L.U64.HI R11, R13.reuse, R3.reuse, R2 ;  /* 0x000000030d0b7219 */ /* 0x0c0fe40000010202 */
[----:B------:R-:W-:-:S02]  /*0bc0*/  SHF.L.U32 R3, R13, R3, RZ ;  /* 0x000000030d037219 */ /* 0x000fc400000006ff */
[-CC-:B------:R-:W-:Y:S02]  /*0bd0*/  SHF.R.U64 R2, R7, R6.reuse, R9.reuse ;  /* 0x0000000607027219 */ /* 0x180fe40000001209 */
[----:B------:R-:W-:Y:S02]  /*0be0*/  SHF.R.U32.HI R6, RZ, R6, R9 ;  /* 0x00000006ff067219 */ /* 0x000fe40000011609 */
[----:B------:R-:W-:Y:S02]  /*0bf0*/  LOP3.LUT R13, R3, R2, RZ, 0xfc, !PT ;  /* 0x00000002030d7212 */ /* 0x000fe400078efcff */
[----:B------:R-:W-:-:S07]  /*0c00*/  LOP3.LUT R2, R11, R6, RZ, 0xfc, !PT ;  /* 0x000000060b027212 */ /* 0x000fce00078efcff */
.L_x_10:
[----:B------:R-:W-:Y:S05]  /*0c10*/  BSYNC.RECONVERGENT B2 ;  /* 0x0000000000027941 */ /* 0x000fea0003800200 */
.L_x_9:
[----:B------:R-:W-:Y:S01]  /*0c20*/  IMAD.WIDE.U32 R8, R13, 0x2168c235, RZ ;  /* 0x2168c2350d087825 */ /* 0x000fe200078e00ff */
[----:B------:R-:W-:-:S03]  /*0c30*/  SHF.R.U32.HI R5, RZ, 0x1e, R5 ;  /* 0x0000001eff057819 */ /* 0x000fc60000011605 */
[----:B------:R-:W-:Y:S01]  /*0c40*/  IMAD.MOV.U32 R6, RZ, RZ, R9 ;  /* 0x000000ffff067224 */ /* 0x000fe200078e0009 */
[----:B------:R-:W-:Y:S01]  /*0c50*/  IADD3 RZ, P1, PT, R8, R8, RZ ;  /* 0x0000000808ff7210 */ /* 0x000fe20007f3e0ff */
[----:B------:R-:W-:Y:S01]  /*0c60*/  IMAD.MOV.U32 R7, RZ, RZ, RZ ;  /* 0x000000ffff077224 */ /* 0x000fe200078e00ff */
[----:B------:R-:W-:Y:S01]  /*0c70*/  LEA.HI R4, R4, R5, RZ, 0x1 ;  /* 0x0000000504047211 */ /* 0x000fe200078f08ff */
[----:B------:R-:W-:-:S04]  /*0c80*/  IMAD.HI.U32 R3, R2, -0x36f0255e, RZ ;  /* 0xc90fdaa202037827 */ /* 0x000fc800078e00ff */
[----:B------:R-:W-:-:S04]  /*0c90*/  IMAD.WIDE.U32 R6, R13, -0x36f0255e, R6 ;  /* 0xc90fdaa20d067825 */ /* 0x000fc800078e0006 */
[C---:B------:R-:W-:Y:S02]  /*0ca0*/  IMAD R9, R2.reuse, -0x36f0255e, RZ ;  /* 0xc90fdaa202097824 */ /* 0x040fe400078e02ff */
[----:B------:R-:W-:-:S04]  /*0cb0*/  IMAD.WIDE.U32 R6, P2, R2, 0x2168c235, R6 ;  /* 0x2168c23502067825 */ /* 0x000fc80007840006 */
[----:B------:R-:W-:Y:S01]  /*0cc0*/  IMAD.X R2, RZ, RZ, R3, P2 ;  /* 0x000000ffff027224 */ /* 0x000fe200010e0603 */
[----:B------:R-:W-:Y:S02]  /*0cd0*/  IADD3 R3, P2, PT, R9, R7, RZ ;  /* 0x0000000709037210 */ /* 0x000fe40007f5e0ff */
[----:B------:R-:W-:Y:S02]  /*0ce0*/  IADD3.X RZ, P1, PT, R6, R6, RZ, P1, !PT ;  /* 0x0000000606ff7210 */ /* 0x000fe40000f3e4ff */
[C---:B------:R-:W-:Y:S01]  /*0cf0*/  ISETP.GT.U32.AND P3, PT, R3.reuse, RZ, PT ;  /* 0x000000ff0300720c */ /* 0x040fe20003f64070 */
[----:B------:R-:W-:Y:S01]  /*0d00*/  IMAD.X R2, RZ, RZ, R2, P2 ;  /* 0x000000ffff027224 */ /* 0x000fe200010e0602 */
[----:B------:R-:W-:-:S04]  /*0d10*/  IADD3.X R6, P2, PT, R3, R3, RZ, P1, !PT ;  /* 0x0000000303067210 */ /* 0x000fc80000f5e4ff */
[C---:B------:R-:W-:Y:S01]  /*0d20*/  ISETP.GT.AND.EX P1, PT, R2.reuse, RZ, PT, P3 ;  /* 0x000000ff0200720c */ /* 0x040fe20003f24330 */
[----:B------:R-:W-:-:S03]  /*0d30*/  IMAD.X R7, R2, 0x1, R2, P2 ;  /* 0x0000000102077824 */ /* 0x000fc600010e0602 */
[----:B------:R-:W-:Y:S02]  /*0d40*/  SEL R6, R6, R3, P1 ;  /* 0x0000000306067207 */ /* 0x000fe40000800000 */
[----:B------:R-:W-:Y:S02]  /*0d50*/  SEL R3, R7, R2, P1 ;  /* 0x0000000207037207 */ /* 0x000fe40000800000 */
[----:B------:R-:W-:Y:S02]  /*0d60*/  IADD3 R2, P2, PT, R6, 0x1, RZ ;  /* 0x0000000106027810 */ /* 0x000fe40007f5e0ff */
[----:B------:R-:W-:Y:S02]  /*0d70*/  SEL R7, RZ, 0xffffffff, !P1 ;  /* 0xffffffffff077807 */ /* 0x000fe40004800000 */
[----:B------:R-:W-:Y:S01]  /*0d80*/  LOP3.LUT P1, R17, R17, 0x80000000, RZ, 0xc0, !PT ;  /* 0x8000000011117812 */ /* 0x000fe2000782c0ff */
[----:B------:R-:W-:Y:S02]  /*0d90*/  IMAD.X R3, RZ, RZ, R3, P2 ;  /* 0x000000ffff037224 */ /* 0x000fe400010e0603 */
[----:B------:R-:W-:Y:S01]  /*0da0*/  IMAD.IADD R0, R7, 0x1, -R0 ;  /* 0x0000000107007824 */ /* 0x000fe200078e0a00 */
[----:B------:R-:W-:-:S02]  /*0db0*/  @!P0 LOP3.LUT R17, R17, 0x80000000, RZ, 0x3c, !PT ;  /* 0x8000000011118812 */ /* 0x000fc400078e3cff */
[----:B------:R-:W-:Y:S01]  /*0dc0*/  SHF.R.U64 R2, R2, 0xa, R3 ;  /* 0x0000000a02027819 */ /* 0x000fe20000001203 */
[----:B------:R-:W-:-:S03]  /*0dd0*/  IMAD.SHL.U32 R0, R0, 0x100000, RZ ;  /* 0x0010000000007824 */ /* 0x000fc600078e00ff */
[----:B------:R-:W-:-:S03]  /*0de0*/  IADD3 R2, P2, PT, R2, 0x1, RZ ;  /* 0x0000000102027810 */ /* 0x000fc60007f5e0ff */
[----:B------:R-:W-:Y:S01]  /*0df0*/  @P1 IMAD.MOV R4, RZ, RZ, -R4 ;  /* 0x000000ffff041224 */ /* 0x000fe200078e0a04 */
[----:B------:R-:W-:-:S04]  /*0e00*/  LEA.HI.X R3, R3, RZ, RZ, 0x16, P2 ;  /* 0x000000ff03037211 */ /* 0x000fc800010fb4ff */
[--C-:B------:R-:W-:Y:S02]  /*0e10*/  SHF.R.U64 R2, R2, 0x1, R3.reuse ;  /* 0x0000000102027819 */ /* 0x100fe40000001203 */
[----:B------:R-:W-:Y:S02]  /*0e20*/  SHF.R.U32.HI R3, RZ, 0x1, R3 ;  /* 0x00000001ff037819 */ /* 0x000fe40000011603 */
[----:B------:R-:W-:-:S04]  /*0e30*/  IADD3 R11, P2, P3, RZ, RZ, R2 ;  /* 0x000000ffff0b7210 */ /* 0x000fc80007b5e002 */
[----:B------:R-:W-:-:S04]  /*0e40*/  IADD3.X R0, PT, PT, R0, 0x3fe00000, R3, P2, P3 ;  /* 0x3fe0000000007810 */ /* 0x000fc800017e6403 */
[----:B------:R-:W-:-:S07]  /*0e50*/  LOP3.LUT R14, R0, R17, RZ, 0xfc, !PT ;  /* 0x00000011000e7212 */ /* 0x000fce00078efcff */
.L_x_4:
[----:B------:R-:W-:Y:S02]  /*0e60*/  IMAD.MOV.U32 R13, RZ, RZ, 0x0 ;  /* 0x00000000ff0d7424 */ /* 0x000fe400078e00ff */
[----:B------:R-:W-:Y:S02]  /*0e70*/  IMAD.MOV.U32 R0, RZ, RZ, R4 ;  /* 0x000000ffff007224 */ /* 0x000fe400078e0004 */
[----:B------:R-:W-:Y:S02]  /*0e80*/  IMAD.MOV.U32 R2, RZ, RZ, R11 ;  /* 0x000000ffff027224 */ /* 0x000fe400078e000b */
[----:B------:R-:W-:Y:S01]  /*0e90*/  IMAD.MOV.U32 R3, RZ, RZ, R14 ;  /* 0x000000ffff037224 */ /* 0x000fe200078e000e */
[----:B------:R-:W-:Y:S06]  /*0ea0*/  RET.REL.NODEC R12 `(cosKernel) ;  /* 0xfffffff00c547950 */ /* 0x000fec0003c3ffff */
.L_x_11:
[----:B------:R-:W-:-:S00]  /*0eb0*/  BRA `(.L_x_11) ;  /* 0xfffffffc00fc7947 */ /* 0x000fc0000383ffff */
[----:B------:R-:W-:-:S00]  /*0ec0*/  NOP ;  /* 0x0000000000007918 */ /* 0x000fc00000000000 */
        /* <DEDUP_REMOVED lines=11> */
.L_x_12:


//--------------------- .nv.global.init           --------------------------
	.section	.nv.global.init,"aw",@progbits
	.align	16
.nv.global.init:
	.type		__cudart_sin_cos_coeffs,@object
	.size		__cudart_sin_cos_coeffs,(__cudart_i2opi_d - __cudart_sin_cos_coeffs)
__cudart_sin_cos_coeffs:
        /*0000*/ 	.byte	0x46, 0xd2, 0xb0, 0x2c, 0xf1, 0xe5, 0x5a, 0xbe, 0x92, 0xe3, 0xac, 0x69, 0xe3, 0x1d, 0xc7, 0x3e
        /*0010*/ 	.byte	0xa1, 0x62, 0xdb, 0x19, 0xa0, 0x01, 0x2a, 0xbf, 0x18, 0x08, 0x11, 0x11, 0x11, 0x11, 0x81, 0x3f
        /*0020*/ 	.byte	0x54, 0x55, 0x55, 0x55, 0x55, 0x55, 0xc5, 0xbf, 0x00, 0x00, 0x00, 0x00, 0x00, 0x00, 0x00, 0x00
        /*0030*/ 	.byte	0x00, 0x00, 0x00, 0x00, 0x00, 0x00, 0x00, 0x00, 0x64, 0x81, 0xfd, 0x20, 0x83, 0xff, 0xa8, 0xbd
        /*0040*/ 	.byte	0x28, 0x85, 0xef, 0xc1, 0xa7, 0xee, 0x21, 0x3e, 0xd9, 0xe6, 0x06, 0x8e, 0x4f, 0x7e, 0x92, 0xbe
        /*0050*/ 	.byte	0xe9, 0xbc, 0xdd, 0x19, 0xa0, 0x01, 0xfa, 0x3e, 0x47, 0x5d, 0xc1, 0x16, 0x6c, 0xc1, 0x56, 0xbf
        /*0060*/ 	.byte	0x51, 0x55, 0x55, 0x55, 0x55, 0x55, 0xa5, 0x3f, 0x00, 0x00, 0x00, 0x00, 0x00, 0x00, 0xe0, 0xbf
        /*0070*/ 	.byte	0x00, 0x00, 0x00, 0x00, 0x00, 0x00, 0xf0, 0x3f, 0x00, 0x00, 0x00, 0x00, 0x00, 0x00, 0x00, 0x00
	.type		__cudart_i2opi_d,@object
	.size		__cudart_i2opi_d,(.L_0 - __cudart_i2opi_d)
__cudart_i2opi_d:
        /* <DEDUP_REMOVED lines=9> */
.L_0:


//--------------------- .nv.shared.reserved.0     --------------------------
	.section	.nv.shared.reserved.0,"aw",@nobits
	.weak		__nv_reservedSMEM_offset_0_alias
	.size		__nv_reservedSMEM_offset_0_alias, 0, 64
	.other		__nv_reservedSMEM_offset_0_alias,@"STO_CUDA_RESERVED_SHARED STV_DEFAULT"
__nv_reservedSMEM_offset_0_alias:
	.zero		0
	.zero		64


//--------------------- .nv.constant0.cosKernel   --------------------------
	.section	.nv.constant0.cosKernel,"a",@progbits
	.sectionflags	@""
	.align	4
.nv.constant0.cosKernel:
	.zero		928


//--------------------- SYMBOLS --------------------------

	.type		.nv.reservedSmem.offset0,@object
	.size		.nv.reservedSmem.offset0,0x4
